//
// Generated by NVIDIA NVVM Compiler
//
// Compiler Build ID: CL-36424714
// Cuda compilation tools, release 13.0, V13.0.88
// Based on NVVM 20.0.0
//

.version 9.0
.target sm_100
.address_size 64

	// .globl	_Z10checkIndexv
.extern .func  (.param .b32 func_retval0) vprintf
(
	.param .b64 vprintf_param_0,
	.param .b64 vprintf_param_1
)
;
.global .align 1 .b8 $str[81] = {116, 104, 114, 101, 97, 100, 73, 100, 120, 58, 40, 37, 100, 44, 37, 100, 44, 37, 100, 41, 32, 98, 108, 111, 99, 107, 73, 100, 120, 58, 40, 37, 100, 44, 37, 100, 44, 37, 100, 41, 32, 98, 108, 111, 99, 107, 68, 105, 109, 58, 40, 37, 100, 44, 37, 100, 44, 37, 100, 41, 32, 32, 103, 114, 105, 100, 68, 105, 109, 40, 37, 100, 44, 37, 100, 44, 37, 100, 41, 10};

.visible .entry _Z10checkIndexv()
{
	.local .align 16 .b8 	__local_depot0[48];
	.reg .b64 	%SP;
	.reg .b64 	%SPL;
	.reg .b32 	%r<15>;
	.reg .b64 	%rd<5>;

	mov.u64 	%SPL, __local_depot0;
	cvta.local.u64 	%SP, %SPL;
	add.u64 	%rd1, %SP, 0;
	add.u64 	%rd2, %SPL, 0;
	mov.u32 	%r1, %tid.x;
	mov.u32 	%r2, %tid.y;
	mov.u32 	%r3, %tid.z;
	mov.u32 	%r4, %ctaid.x;
	mov.u32 	%r5, %ctaid.y;
	mov.u32 	%r6, %ctaid.z;
	mov.u32 	%r7, %ntid.x;
	mov.u32 	%r8, %ntid.y;
	mov.u32 	%r9, %ntid.z;
	mov.u32 	%r10, %nctaid.x;
	mov.u32 	%r11, %nctaid.y;
	mov.u32 	%r12, %nctaid.z;
	st.local.v4.u32 	[%rd2], {%r1, %r2, %r3, %r4};
	st.local.v4.u32 	[%rd2+16], {%r5, %r6, %r7, %r8};
	st.local.v4.u32 	[%rd2+32], {%r9, %r10, %r11, %r12};
	mov.u64 	%rd3, $str;
	cvta.global.u64 	%rd4, %rd3;
	{ // callseq 0, 0
	.param .b64 param0;
	st.param.b64 	[param0], %rd4;
	.param .b64 param1;
	st.param.b64 	[param1], %rd1;
	.param .b32 retval0;
	call.uni (retval0), 
	vprintf, 
	(
	param0, 
	param1
	);
	ld.param.b32 	%r13, [retval0];
	} // callseq 0
	ret;

}


// ===== COMPILED SASS (sm_100) =====

	.target	sm_100

	.elftype	@"ET_EXEC"


//--------------------- .note.nv.tkinfo           --------------------------
	.section	.note.nv.tkinfo,"",@"SHT_NOTE"
	.sectionflags	@"SHF_NOTE_NV_TKINFO"
	.tkinfo
        /*0018*/ 	.word	0x00000002
        /*0030*/ 	.string	""
        /*0030*/ 	.string	"ptxas"
        /*0030*/ 	.string	"Cuda compilation tools, release 13.0, V13.0.88"
        /*0030*/ 	.string	"Build cuda_13.0.r13.0/compiler.36424714_0"
        /*0030*/ 	.string	"-arch sm_100 -m 64 "



//--------------------- .note.nv.cuinfo           --------------------------
	.section	.note.nv.cuinfo,"",@"SHT_NOTE"
	.sectionflags	@"SHF_NOTE_NV_CUINFO"
        /*0018*/ 	.short	0x0002
        /*001a*/ 	.short	0x0064
        /*001c*/ 	.short	0x0082
	.zero		2


//--------------------- .nv.info                  --------------------------
	.section	.nv.info,"",@"SHT_CUDA_INFO"
	.align	4


	//----- nvinfo : EIATTR_REGCOUNT
	.align		4
        /*0000*/ 	.byte	0x04, 0x2f
        /*0002*/ 	.short	(.L_2 - .L_1)
	.align		4
.L_1:
        /*0004*/ 	.word	index@(_Z10checkIndexv)
        /*0008*/ 	.word	0x00000018


	//----- nvinfo : EIATTR_FRAME_SIZE
	.align		4
.L_2:
        /*000c*/ 	.byte	0x04, 0x11
        /*000e*/ 	.short	(.L_4 - .L_3)
	.align		4
.L_3:
        /*0010*/ 	.word	index@(_Z10checkIndexv)
        /*0014*/ 	.word	0x00000030


	//----- nvinfo : EIATTR_MIN_STACK_SIZE
	.align		4
.L_4:
        /*0018*/ 	.byte	0x04, 0x12
        /*001a*/ 	.short	(.L_6 - .L_5)
	.align		4
.L_5:
        /*001c*/ 	.word	index@(_Z10checkIndexv)
        /*0020*/ 	.word	0x00000030
.L_6:


//--------------------- .nv.compat                --------------------------
	.section	.nv.compat,"",@"SHT_CUDA_COMPAT_INFO"
	.align	4
        /*0000*/ 	.byte	0x02, 0x09, 0x00, 0x00, 0x02, 0x02, 0x01, 0x00, 0x02, 0x05, 0x05, 0x00, 0x03, 0x07, 0x01, 0x01
        /*0010*/ 	.byte	0x02, 0x03, 0x00, 0x00, 0x02, 0x06, 0x01, 0x00, 0x04, 0x0b, 0x08, 0x00, 0x09, 0x00, 0x00, 0x00
        /*0020*/ 	.byte	0x00, 0x00, 0x00, 0x00


//--------------------- .nv.info._Z10checkIndexv  --------------------------
	.section	.nv.info._Z10checkIndexv,"",@"SHT_CUDA_INFO"
	.sectionflags	@""
	.align	4


	//----- nvinfo : EIATTR_CUDA_API_VERSION
	.align		4
        /*0000*/ 	.byte	0x04, 0x37
        /*0002*/ 	.short	(.L_8 - .L_7)
.L_7:
        /*0004*/ 	.word	0x00000082


	//----- nvinfo : EIATTR_SPARSE_MMA_MASK
	.align		4
.L_8:
        /*0008*/ 	.byte	0x03, 0x50
        /*000a*/ 	.short	0x0000


	//----- nvinfo : EIATTR_MAXREG_COUNT
	.align		4
        /*000c*/ 	.byte	0x03, 0x1b
        /*000e*/ 	.short	0x00ff


	//----- nvinfo : EIATTR_EXTERNS
	.align		4
        /*0010*/ 	.byte	0x04, 0x0f
        /*0012*/ 	.short	(.L_10 - .L_9)


	//   ....[0]....
	.align		4
.L_9:
        /*0014*/ 	.word	index@(vprintf)


	//----- nvinfo : EIATTR_MERCURY_ISA_VERSION
	.align		4
.L_10:
        /*0018*/ 	.byte	0x03, 0x5f
        /*001a*/ 	.short	0x0101


	//----- nvinfo : EIATTR_VRC_CTA_INIT_COUNT
	.align		4
        /*001c*/ 	.byte	0x02, 0x4a
	.zero		1
	.zero		1


	//----- nvinfo : EIATTR_SYSCALL_OFFSETS
	.align		4
        /*0020*/ 	.byte	0x04, 0x46
        /*0022*/ 	.short	(.L_12 - .L_11)


	//   ....[0]....
.L_11:
        /*0024*/ 	.word	0x000001b0


	//----- nvinfo : EIATTR_EXIT_INSTR_OFFSETS
	.align		4
.L_12:
        /*0028*/ 	.byte	0x04, 0x1c
        /*002a*/ 	.short	(.L_14 - .L_13)


	//   ....[0]....
.L_13:
        /*002c*/ 	.word	0x000001c0


	//----- nvinfo : EIATTR_SW_WAR
	.align		4
.L_14:
        /*0030*/ 	.byte	0x04, 0x36
        /*0032*/ 	.short	(.L_16 - .L_15)
.L_15:
        /*0034*/ 	.word	0x00000008
.L_16:


//--------------------- .nv.callgraph             --------------------------
	.section	.nv.callgraph,"",@"SHT_CUDA_CALLGRAPH"
	.align	4
	.sectionentsize	8
	.align		4
        /*0000*/ 	.word	0x00000000
	.align		4
        /*0004*/ 	.word	0xffffffff
	.align		4
        /*0008*/ 	.word	index@(_Z10checkIndexv)
	.align		4
        /*000c*/ 	.word	index@(vprintf)
	.align		4
        /*0010*/ 	.word	0x00000000
	.align		4
        /*0014*/ 	.word	0xfffffffe
	.align		4
        /*0018*/ 	.word	0x00000000
	.align		4
        /*001c*/ 	.word	0xfffffffd
	.align		4
        /*0020*/ 	.word	0x00000000
	.align		4
        /*0024*/ 	.word	0xfffffffc


//--------------------- .nv.constant4             --------------------------
	.section	.nv.constant4,"a",@progbits
	.align	8
	.align		8
.nv.constant4:
        /*0000*/ 	.dword	vprintf
	.align		8
        /*0008*/ 	.dword	$str


//--------------------- .text._Z10checkIndexv     --------------------------
	.section	.text._Z10checkIndexv,"ax",@progbits
	.align	128
        .global         _Z10checkIndexv
        .type           _Z10checkIndexv,@function
        .size           _Z10checkIndexv,(.L_x_2 - _Z10checkIndexv)
        .other          _Z10checkIndexv,@"STO_CUDA_ENTRY STV_DEFAULT"
_Z10checkIndexv:
.text._Z10checkIndexv:
[----:B------:R-:W0:Y:S01]  /*0000*/  LDC R1, c[0x0][0x37c] ;  /* 0x0000df00ff017b82 */ /* 0x000e220000000800 */
[----:B------:R-:W1:Y:S01]  /*0010*/  S2R R8, SR_TID.X ;  /* 0x0000000000087919 */ /* 0x000e620000002100 */
[----:B------:R-:W2:Y:S06]  /*0020*/  LDCU UR5, c[0x0][0x2fc] ;  /* 0x00005f80ff0577ac */ /* 0x000eac0008000800 */
[----:B------:R-:W3:Y:S01]  /*0030*/  LDC R14, c[0x0][0x360] ;  /* 0x0000d800ff0e7b82 */ /* 0x000ee20000000800 */
[----:B0-----:R-:W-:Y:S01]  /*0040*/  VIADD R1, R1, 0xffffffd0 ;  /* 0xffffffd001017836 */ /* 0x001fe20000000000 */
[----:B------:R-:W1:Y:S01]  /*0050*/  S2R R9, SR_TID.Y ;  /* 0x0000000000097919 */ /* 0x000e620000002200 */
[----:B------:R-:W-:Y:S01]  /*0060*/  MOV R0, 0x0 ;  /* 0x0000000000007802 */ /* 0x000fe20000000f00 */
[----:B------:R-:W0:Y:S01]  /*0070*/  LDCU UR4, c[0x0][0x2f8] ;  /* 0x00005f00ff0477ac */ /* 0x000e220008000800 */
[----:B------:R-:W1:Y:S03]  /*0080*/  S2R R10, SR_TID.Z ;  /* 0x00000000000a7919 */ /* 0x000e660000002300 */
[----:B------:R-:W3:Y:S01]  /*0090*/  LDC R15, c[0x0][0x364] ;  /* 0x0000d900ff0f7b82 */ /* 0x000ee20000000800 */
[----:B------:R-:W4:Y:S01]  /*00a0*/  LDCU.64 UR6, c[0x4][0x8] ;  /* 0x01000100ff0677ac */ /* 0x000f220008000a00 */
[----:B------:R-:W1:Y:S01]  /*00b0*/  S2R R11, SR_CTAID.X ;  /* 0x00000000000b7919 */ /* 0x000e620000002500 */
[----:B------:R-:W3:Y:S05]  /*00c0*/  S2R R12, SR_CTAID.Y ;  /* 0x00000000000c7919 */ /* 0x000eea0000002600 */
[----:B------:R-:W5:Y:S01]  /*00d0*/  LDC R16, c[0x0][0x368] ;  /* 0x0000da00ff107b82 */ /* 0x000f620000000800 */
[----:B------:R-:W3:Y:S01]  /*00e0*/  S2R R13, SR_CTAID.Z ;  /* 0x00000000000d7919 */ /* 0x000ee20000002700 */
[----:B0-----:R-:W-:-:S06]  /*00f0*/  IADD3 R6, P0, PT, R1, UR4, RZ ;  /* 0x0000000401067c10 */ /* 0x001fcc000ff1e0ff */
[----:B------:R-:W5:Y:S01]  /*0100*/  LDC R17, c[0x0][0x370] ;  /* 0x0000dc00ff117b82 */ /* 0x000f620000000800 */
[----:B----4-:R-:W-:Y:S01]  /*0110*/  IMAD.U32 R4, RZ, RZ, UR6 ;  /* 0x00000006ff047e24 */ /* 0x010fe2000f8e00ff */
[----:B------:R-:W-:Y:S01]  /*0120*/  MOV R5, UR7 ;  /* 0x0000000700057c02 */ /* 0x000fe20008000f00 */
[----:B--2---:R-:W-:-:S05]  /*0130*/  IMAD.X R7, RZ, RZ, UR5, P0 ;  /* 0x00000005ff077e24 */ /* 0x004fca00080e06ff */
[----:B------:R-:W5:Y:S08]  /*0140*/  LDC R18, c[0x0][0x374] ;  /* 0x0000dd00ff127b82 */ /* 0x000f700000000800 */
[----:B------:R-:W5:Y:S01]  /*0150*/  LDC R19, c[0x0][0x378] ;  /* 0x0000de00ff137b82 */ /* 0x000f620000000800 */
[----:B-1----:R0:W-:Y:S07]  /*0160*/  STL.128 [R1], R8 ;  /* 0x0000000801007387 */ /* 0x0021ee0000100c00 */
[----:B------:R0:W1:Y:S01]  /*0170*/  LDC.64 R2, c[0x4][R0] ;  /* 0x0100000000027b82 */ /* 0x0000620000000a00 */
[----:B---3--:R0:W-:Y:S04]  /*0180*/  STL.128 [R1+0x10], R12 ;  /* 0x0000100c01007387 */ /* 0x0081e80000100c00 */
[----:B-----5:R0:W-:Y:S02]  /*0190*/  STL.128 [R1+0x20], R16 ;  /* 0x0000201001007387 */ /* 0x0201e40000100c00 */
[----:B------:R-:W-:-:S07]  /*01a0*/  LEPC R20, `(.L_x_0) ;  /* 0x000000001014794e */ /* 0x000fce0000000000 */
[----:B01----:R-:W-:Y:S05]  /*01b0*/  CALL.ABS.NOINC R2 ;  /* 0x0000000002007343 */ /* 0x003fea0003c00000 */
.L_x_0:
[----:B------:R-:W-:Y:S05]  /*01c0*/  EXIT ;  /* 0x000000000000794d */ /* 0x000fea0003800000 */
.L_x_1:
[----:B------:R-:W-:-:S00]  /*01d0*/  BRA `(.L_x_1) ;  /* 0xfffffffc00fc7947 */ /* 0x000fc0000383ffff */
[----:B------:R-:W-:-:S00]  /*01e0*/  NOP ;  /* 0x0000000000007918 */ /* 0x000fc00000000000 */
        /* <DEDUP_REMOVED lines=9> */
.L_x_2:


//--------------------- .nv.global.init           --------------------------
	.section	.nv.global.init,"aw",@progbits
.nv.global.init:
	.type		$str,@object
	.size		$str,(.L_0 - $str)
$str:
        /*0000*/ 	.byte	0x74, 0x68, 0x72, 0x65, 0x61, 0x64, 0x49, 0x64, 0x78, 0x3a, 0x28, 0x25, 0x64, 0x2c, 0x25, 0x64
        /*0010*/ 	.byte	0x2c, 0x25, 0x64, 0x29, 0x20, 0x62, 0x6c, 0x6f, 0x63, 0x6b, 0x49, 0x64, 0x78, 0x3a, 0x28, 0x25
        /*0020*/ 	.byte	0x64, 0x2c, 0x25, 0x64, 0x2c, 0x25, 0x64, 0x29, 0x20, 0x62, 0x6c, 0x6f, 0x63, 0x6b, 0x44, 0x69
        /*0030*/ 	.byte	0x6d, 0x3a, 0x28, 0x25, 0x64, 0x2c, 0x25, 0x64, 0x2c, 0x25, 0x64, 0x29, 0x20, 0x20, 0x67, 0x72
        /*0040*/ 	.byte	0x69, 0x64, 0x44, 0x69, 0x6d, 0x28, 0x25, 0x64, 0x2c, 0x25, 0x64, 0x2c, 0x25, 0x64, 0x29, 0x0a
        /*0050*/ 	.byte	0x00
.L_0:


//--------------------- .nv.shared.reserved.0     --------------------------
	.section	.nv.shared.reserved.0,"aw",@nobits
	.weak		__nv_reservedSMEM_offset_0_alias
	.size		__nv_reservedSMEM_offset_0_alias, 0, 64
	.other		__nv_reservedSMEM_offset_0_alias,@"STO_CUDA_RESERVED_SHARED STV_DEFAULT"
__nv_reservedSMEM_offset_0_alias:
	.zero		0
	.zero		64


//--------------------- .nv.constant0._Z10checkIndexv --------------------------
	.section	.nv.constant0._Z10checkIndexv,"a",@progbits
	.sectionflags	@""
	.align	4
.nv.constant0._Z10checkIndexv:
	.zero		896


//--------------------- SYMBOLS --------------------------

	.type		.nv.reservedSmem.offset0,@object
	.size		.nv.reservedSmem.offset0,0x4
	.type		vprintf,@function
